//
// Generated by NVIDIA NVVM Compiler
//
// Compiler Build ID: CL-36424714
// Cuda compilation tools, release 13.0, V13.0.88
// Based on NVVM 20.0.0
//

.version 9.0
.target sm_100
.address_size 64

	// .globl	_Z11sumOnDeviceIfEvPT_S1_S1_iii

.visible .entry _Z11sumOnDeviceIfEvPT_S1_S1_iii(
	.param .u64 .ptr .align 1 _Z11sumOnDeviceIfEvPT_S1_S1_iii_param_0,
	.param .u64 .ptr .align 1 _Z11sumOnDeviceIfEvPT_S1_S1_iii_param_1,
	.param .u64 .ptr .align 1 _Z11sumOnDeviceIfEvPT_S1_S1_iii_param_2,
	.param .u32 _Z11sumOnDeviceIfEvPT_S1_S1_iii_param_3,
	.param .u32 _Z11sumOnDeviceIfEvPT_S1_S1_iii_param_4,
	.param .u32 _Z11sumOnDeviceIfEvPT_S1_S1_iii_param_5
)
{
	.reg .pred 	%p<7>;
	.reg .b32 	%r<34>;
	.reg .b32 	%f<16>;
	.reg .b64 	%rd<37>;

	ld.param.u64 	%rd23, [_Z11sumOnDeviceIfEvPT_S1_S1_iii_param_0];
	ld.param.u64 	%rd24, [_Z11sumOnDeviceIfEvPT_S1_S1_iii_param_1];
	ld.param.u64 	%rd25, [_Z11sumOnDeviceIfEvPT_S1_S1_iii_param_2];
	ld.param.u32 	%r14, [_Z11sumOnDeviceIfEvPT_S1_S1_iii_param_3];
	ld.param.u32 	%r15, [_Z11sumOnDeviceIfEvPT_S1_S1_iii_param_4];
	ld.param.u32 	%r13, [_Z11sumOnDeviceIfEvPT_S1_S1_iii_param_5];
	cvta.to.global.u64 	%rd1, %rd25;
	cvta.to.global.u64 	%rd2, %rd24;
	cvta.to.global.u64 	%rd3, %rd23;
	mov.u32 	%r16, %ctaid.y;
	mov.u32 	%r17, %nctaid.x;
	mov.u32 	%r18, %ntid.x;
	mov.u32 	%r19, %ntid.y;
	mov.u32 	%r20, %ctaid.x;
	mov.u32 	%r21, %tid.y;
	mov.u32 	%r22, %tid.x;
	mad.lo.s32 	%r23, %r16, %r17, %r20;
	mad.lo.s32 	%r24, %r23, %r19, %r21;
	mad.lo.s32 	%r25, %r24, %r18, %r22;
	mul.lo.s32 	%r1, %r25, %r13;
	mul.lo.s32 	%r2, %r15, %r14;
	setp.ge.s32 	%p1, %r1, %r2;
	@%p1 bra 	$L__BB0_8;
	cvt.s64.s32 	%rd4, %r1;
	setp.lt.s32 	%p2, %r13, 1;
	@%p2 bra 	$L__BB0_8;
	not.b32 	%r27, %r1;
	add.s32 	%r28, %r2, %r27;
	add.s32 	%r29, %r13, -1;
	min.u32 	%r30, %r28, %r29;
	add.s32 	%r3, %r30, 1;
	and.b32  	%r4, %r3, 3;
	setp.lt.u32 	%p3, %r30, 3;
	mov.b32 	%r32, 0;
	@%p3 bra 	$L__BB0_5;
	and.b32  	%r32, %r3, -4;
	neg.s32 	%r31, %r32;
	shl.b64 	%rd26, %rd4, 2;
	add.s64 	%rd27, %rd26, 8;
	add.s64 	%rd33, %rd3, %rd27;
	add.s64 	%rd32, %rd2, %rd27;
	add.s64 	%rd31, %rd1, %rd27;
$L__BB0_4:
	ld.global.f32 	%f1, [%rd33+-8];
	ld.global.f32 	%f2, [%rd32+-8];
	add.f32 	%f3, %f1, %f2;
	st.global.f32 	[%rd31+-8], %f3;
	ld.global.f32 	%f4, [%rd33+-4];
	ld.global.f32 	%f5, [%rd32+-4];
	add.f32 	%f6, %f4, %f5;
	st.global.f32 	[%rd31+-4], %f6;
	ld.global.f32 	%f7, [%rd33];
	ld.global.f32 	%f8, [%rd32];
	add.f32 	%f9, %f7, %f8;
	st.global.f32 	[%rd31], %f9;
	ld.global.f32 	%f10, [%rd33+4];
	ld.global.f32 	%f11, [%rd32+4];
	add.f32 	%f12, %f10, %f11;
	st.global.f32 	[%rd31+4], %f12;
	add.s32 	%r31, %r31, 4;
	add.s64 	%rd33, %rd33, 16;
	add.s64 	%rd32, %rd32, 16;
	add.s64 	%rd31, %rd31, 16;
	setp.ne.s32 	%p4, %r31, 0;
	@%p4 bra 	$L__BB0_4;
$L__BB0_5:
	setp.eq.s32 	%p5, %r4, 0;
	@%p5 bra 	$L__BB0_8;
	cvt.u64.u32 	%rd28, %r32;
	add.s64 	%rd29, %rd4, %rd28;
	shl.b64 	%rd30, %rd29, 2;
	add.s64 	%rd36, %rd1, %rd30;
	add.s64 	%rd35, %rd2, %rd30;
	add.s64 	%rd34, %rd3, %rd30;
	neg.s32 	%r33, %r4;
$L__BB0_7:
	.pragma "nounroll";
	ld.global.f32 	%f13, [%rd34];
	ld.global.f32 	%f14, [%rd35];
	add.f32 	%f15, %f13, %f14;
	st.global.f32 	[%rd36], %f15;
	add.s64 	%rd36, %rd36, 4;
	add.s64 	%rd35, %rd35, 4;
	add.s64 	%rd34, %rd34, 4;
	add.s32 	%r33, %r33, 1;
	setp.ne.s32 	%p6, %r33, 0;
	@%p6 bra 	$L__BB0_7;
$L__BB0_8:
	ret;

}


// ===== COMPILED SASS (sm_100) =====

	.target	sm_100

	.elftype	@"ET_EXEC"


//--------------------- .note.nv.tkinfo           --------------------------
	.section	.note.nv.tkinfo,"",@"SHT_NOTE"
	.sectionflags	@"SHF_NOTE_NV_TKINFO"
	.tkinfo
        /*0018*/ 	.word	0x00000002
        /*0030*/ 	.string	""
        /*0030*/ 	.string	"ptxas"
        /*0030*/ 	.string	"Cuda compilation tools, release 13.0, V13.0.88"
        /*0030*/ 	.string	"Build cuda_13.0.r13.0/compiler.36424714_0"
        /*0030*/ 	.string	"-arch sm_100 -m 64 "



//--------------------- .note.nv.cuinfo           --------------------------
	.section	.note.nv.cuinfo,"",@"SHT_NOTE"
	.sectionflags	@"SHF_NOTE_NV_CUINFO"
        /*0018*/ 	.short	0x0002
        /*001a*/ 	.short	0x0064
        /*001c*/ 	.short	0x0082
	.zero		2


//--------------------- .nv.info                  --------------------------
	.section	.nv.info,"",@"SHT_CUDA_INFO"
	.align	4


	//----- nvinfo : EIATTR_REGCOUNT
	.align		4
        /*0000*/ 	.byte	0x04, 0x2f
        /*0002*/ 	.short	(.L_1 - .L_0)
	.align		4
.L_0:
        /*0004*/ 	.word	index@(_Z11sumOnDeviceIfEvPT_S1_S1_iii)
        /*0008*/ 	.word	0x00000016


	//----- nvinfo : EIATTR_FRAME_SIZE
	.align		4
.L_1:
        /*000c*/ 	.byte	0x04, 0x11
        /*000e*/ 	.short	(.L_3 - .L_2)
	.align		4
.L_2:
        /*0010*/ 	.word	index@(_Z11sumOnDeviceIfEvPT_S1_S1_iii)
        /*0014*/ 	.word	0x00000000


	//----- nvinfo : EIATTR_MIN_STACK_SIZE
	.align		4
.L_3:
        /*0018*/ 	.byte	0x04, 0x12
        /*001a*/ 	.short	(.L_5 - .L_4)
	.align		4
.L_4:
        /*001c*/ 	.word	index@(_Z11sumOnDeviceIfEvPT_S1_S1_iii)
        /*0020*/ 	.word	0x00000000
.L_5:


//--------------------- .nv.compat                --------------------------
	.section	.nv.compat,"",@"SHT_CUDA_COMPAT_INFO"
	.align	4
        /*0000*/ 	.byte	0x02, 0x09, 0x00, 0x00, 0x02, 0x02, 0x01, 0x00, 0x02, 0x05, 0x05, 0x00, 0x03, 0x07, 0x01, 0x01
        /*0010*/ 	.byte	0x02, 0x03, 0x00, 0x00, 0x02, 0x06, 0x01, 0x00, 0x04, 0x0b, 0x08, 0x00, 0x09, 0x00, 0x00, 0x00
        /*0020*/ 	.byte	0x00, 0x00, 0x00, 0x00


//--------------------- .nv.info._Z11sumOnDeviceIfEvPT_S1_S1_iii --------------------------
	.section	.nv.info._Z11sumOnDeviceIfEvPT_S1_S1_iii,"",@"SHT_CUDA_INFO"
	.sectionflags	@""
	.align	4


	//----- nvinfo : EIATTR_CUDA_API_VERSION
	.align		4
        /*0000*/ 	.byte	0x04, 0x37
        /*0002*/ 	.short	(.L_7 - .L_6)
.L_6:
        /*0004*/ 	.word	0x00000082


	//----- nvinfo : EIATTR_KPARAM_INFO
	.align		4
.L_7:
        /*0008*/ 	.byte	0x04, 0x17
        /*000a*/ 	.short	(.L_9 - .L_8)
.L_8:
        /*000c*/ 	.word	0x00000000
        /*0010*/ 	.short	0x0005
        /*0012*/ 	.short	0x0020
        /*0014*/ 	.byte	0x00, 0xf0, 0x11, 0x00


	//----- nvinfo : EIATTR_KPARAM_INFO
	.align		4
.L_9:
        /*0018*/ 	.byte	0x04, 0x17
        /*001a*/ 	.short	(.L_11 - .L_10)
.L_10:
        /*001c*/ 	.word	0x00000000
        /*0020*/ 	.short	0x0004
        /*0022*/ 	.short	0x001c
        /*0024*/ 	.byte	0x00, 0xf0, 0x11, 0x00


	//----- nvinfo : EIATTR_KPARAM_INFO
	.align		4
.L_11:
        /*0028*/ 	.byte	0x04, 0x17
        /*002a*/ 	.short	(.L_13 - .L_12)
.L_12:
        /*002c*/ 	.word	0x00000000
        /*0030*/ 	.short	0x0003
        /*0032*/ 	.short	0x0018
        /*0034*/ 	.byte	0x00, 0xf0, 0x11, 0x00


	//----- nvinfo : EIATTR_KPARAM_INFO
	.align		4
.L_13:
        /*0038*/ 	.byte	0x04, 0x17
        /*003a*/ 	.short	(.L_15 - .L_14)
.L_14:
        /*003c*/ 	.word	0x00000000
        /*0040*/ 	.short	0x0002
        /*0042*/ 	.short	0x0010
        /*0044*/ 	.byte	0x00, 0xf5, 0x21, 0x00


	//----- nvinfo : EIATTR_KPARAM_INFO
	.align		4
.L_15:
        /*0048*/ 	.byte	0x04, 0x17
        /*004a*/ 	.short	(.L_17 - .L_16)
.L_16:
        /*004c*/ 	.word	0x00000000
        /*0050*/ 	.short	0x0001
        /*0052*/ 	.short	0x0008
        /*0054*/ 	.byte	0x00, 0xf5, 0x21, 0x00


	//----- nvinfo : EIATTR_KPARAM_INFO
	.align		4
.L_17:
        /*0058*/ 	.byte	0x04, 0x17
        /*005a*/ 	.short	(.L_19 - .L_18)
.L_18:
        /*005c*/ 	.word	0x00000000
        /*0060*/ 	.short	0x0000
        /*0062*/ 	.short	0x0000
        /*0064*/ 	.byte	0x00, 0xf5, 0x21, 0x00


	//----- nvinfo : EIATTR_SPARSE_MMA_MASK
	.align		4
.L_19:
        /*0068*/ 	.byte	0x03, 0x50
        /*006a*/ 	.short	0x0000


	//----- nvinfo : EIATTR_MAXREG_COUNT
	.align		4
        /*006c*/ 	.byte	0x03, 0x1b
        /*006e*/ 	.short	0x00ff


	//----- nvinfo : EIATTR_MERCURY_ISA_VERSION
	.align		4
        /*0070*/ 	.byte	0x03, 0x5f
        /*0072*/ 	.short	0x0101


	//----- nvinfo : EIATTR_VRC_CTA_INIT_COUNT
	.align		4
        /*0074*/ 	.byte	0x02, 0x4a
	.zero		1
	.zero		1


	//----- nvinfo : EIATTR_EXIT_INSTR_OFFSETS
	.align		4
        /*0078*/ 	.byte	0x04, 0x1c
        /*007a*/ 	.short	(.L_21 - .L_20)


	//   ....[0]....
.L_20:
        /*007c*/ 	.word	0x00000100


	//   ....[1]....
        /*0080*/ 	.word	0x00000120


	//   ....[2]....
        /*0084*/ 	.word	0x00000d90


	//   ....[3]....
        /*0088*/ 	.word	0x00000f90


	//----- nvinfo : EIATTR_CRS_STACK_SIZE
	.align		4
.L_21:
        /*008c*/ 	.byte	0x04, 0x1e
        /*008e*/ 	.short	(.L_23 - .L_22)
.L_22:
        /*0090*/ 	.word	0x00000000


	//----- nvinfo : EIATTR_CBANK_PARAM_SIZE
	.align		4
.L_23:
        /*0094*/ 	.byte	0x03, 0x19
        /*0096*/ 	.short	0x0024


	//----- nvinfo : EIATTR_PARAM_CBANK
	.align		4
        /*0098*/ 	.byte	0x04, 0x0a
        /*009a*/ 	.short	(.L_25 - .L_24)
	.align		4
.L_24:
        /*009c*/ 	.word	index@(.nv.constant0._Z11sumOnDeviceIfEvPT_S1_S1_iii)
        /*00a0*/ 	.short	0x0380
        /*00a2*/ 	.short	0x0024


	//----- nvinfo : EIATTR_SW_WAR
	.align		4
.L_25:
        /*00a4*/ 	.byte	0x04, 0x36
        /*00a6*/ 	.short	(.L_27 - .L_26)
.L_26:
        /*00a8*/ 	.word	0x00000008
.L_27:


//--------------------- .nv.callgraph             --------------------------
	.section	.nv.callgraph,"",@"SHT_CUDA_CALLGRAPH"
	.align	4
	.sectionentsize	8
	.align		4
        /*0000*/ 	.word	0x00000000
	.align		4
        /*0004*/ 	.word	0xffffffff
	.align		4
        /*0008*/ 	.word	0x00000000
	.align		4
        /*000c*/ 	.word	0xfffffffe
	.align		4
        /*0010*/ 	.word	0x00000000
	.align		4
        /*0014*/ 	.word	0xfffffffd
	.align		4
        /*0018*/ 	.word	0x00000000
	.align		4
        /*001c*/ 	.word	0xfffffffc


//--------------------- .text._Z11sumOnDeviceIfEvPT_S1_S1_iii --------------------------
	.section	.text._Z11sumOnDeviceIfEvPT_S1_S1_iii,"ax",@progbits
	.align	128
        .global         _Z11sumOnDeviceIfEvPT_S1_S1_iii
        .type           _Z11sumOnDeviceIfEvPT_S1_S1_iii,@function
        .size           _Z11sumOnDeviceIfEvPT_S1_S1_iii,(.L_x_11 - _Z11sumOnDeviceIfEvPT_S1_S1_iii)
        .other          _Z11sumOnDeviceIfEvPT_S1_S1_iii,@"STO_CUDA_ENTRY STV_DEFAULT"
_Z11sumOnDeviceIfEvPT_S1_S1_iii:
.text._Z11sumOnDeviceIfEvPT_S1_S1_iii:
[----:B------:R-:W-:Y:S01]  /*0000*/  LDC R1, c[0x0][0x37c] ;  /* 0x0000df00ff017b82 */ /* 0x000fe20000000800 */
[----:B------:R-:W0:Y:S07]  /*0010*/  S2R R3, SR_TID.Y ;  /* 0x0000000000037919 */ /* 0x000e2e0000002200 */
[----:B------:R-:W-:Y:S01]  /*0020*/  S2UR UR4, SR_CTAID.Y ;  /* 0x00000000000479c3 */ /* 0x000fe20000002600 */
[----:B------:R-:W1:Y:S01]  /*0030*/  LDCU UR5, c[0x0][0x370] ;  /* 0x00006e00ff0577ac */ /* 0x000e620008000800 */
[----:B------:R-:W2:Y:S01]  /*0040*/  S2R R5, SR_TID.X ;  /* 0x0000000000057919 */ /* 0x000ea20000002100 */
[----:B------:R-:W2:Y:S05]  /*0050*/  LDCU UR7, c[0x0][0x360] ;  /* 0x00006c00ff0777ac */ /* 0x000eaa0008000800 */
[----:B------:R-:W1:Y:S01]  /*0060*/  S2UR UR6, SR_CTAID.X ;  /* 0x00000000000679c3 */ /* 0x000e620000002500 */
[----:B------:R-:W3:Y:S07]  /*0070*/  LDCU.64 UR8, c[0x0][0x398] ;  /* 0x00007300ff0877ac */ /* 0x000eee0008000a00 */
[----:B------:R-:W0:Y:S08]  /*0080*/  LDC R0, c[0x0][0x364] ;  /* 0x0000d900ff007b82 */ /* 0x000e300000000800 */
[----:B------:R-:W4:Y:S01]  /*0090*/  LDC R7, c[0x0][0x3a0] ;  /* 0x0000e800ff077b82 */ /* 0x000f220000000800 */
[----:B-1----:R-:W-:-:S06]  /*00a0*/  UIMAD UR4, UR4, UR5, UR6 ;  /* 0x00000005040472a4 */ /* 0x002fcc000f8e0206 */
[----:B0-----:R-:W-:Y:S01]  /*00b0*/  IMAD R0, R0, UR4, R3 ;  /* 0x0000000400007c24 */ /* 0x001fe2000f8e0203 */
[----:B---3--:R-:W-:-:S03]  /*00c0*/  UIMAD UR4, UR9, UR8, URZ ;  /* 0x00000008090472a4 */ /* 0x008fc6000f8e02ff */
[----:B--2---:R-:W-:-:S04]  /*00d0*/  IMAD R0, R0, UR7, R5 ;  /* 0x0000000700007c24 */ /* 0x004fc8000f8e0205 */
[----:B----4-:R-:W-:-:S05]  /*00e0*/  IMAD R0, R0, R7, RZ ;  /* 0x0000000700007224 */ /* 0x010fca00078e02ff */
[----:B------:R-:W-:-:S13]  /*00f0*/  ISETP.GE.AND P0, PT, R0, UR4, PT ;  /* 0x0000000400007c0c */ /* 0x000fda000bf06270 */
[----:B------:R-:W-:Y:S05]  /*0100*/  @P0 EXIT ;  /* 0x000000000000094d */ /* 0x000fea0003800000 */
[----:B------:R-:W-:-:S13]  /*0110*/  ISETP.GE.AND P0, PT, R7, 0x1, PT ;  /* 0x000000010700780c */ /* 0x000fda0003f06270 */
[----:B------:R-:W-:Y:S05]  /*0120*/  @!P0 EXIT ;  /* 0x000000000000894d */ /* 0x000fea0003800000 */
[----:B------:R-:W-:Y:S01]  /*0130*/  VIADD R3, R7, 0xffffffff ;  /* 0xffffffff07037836 */ /* 0x000fe20000000000 */
[----:B------:R-:W-:Y:S01]  /*0140*/  LOP3.LUT R2, RZ, R0, RZ, 0x33, !PT ;  /* 0x00000000ff027212 */ /* 0x000fe200078e33ff */
[----:B------:R-:W0:Y:S01]  /*0150*/  LDCU.64 UR6, c[0x0][0x358] ;  /* 0x00006b00ff0677ac */ /* 0x000e220008000a00 */
[----:B------:R-:W-:Y:S01]  /*0160*/  BSSY.RECONVERGENT B1, `(.L_x_0) ;  /* 0x00000c0000017945 */ /* 0x000fe20003800200 */
[----:B------:R-:W-:Y:S01]  /*0170*/  HFMA2 R11, -RZ, RZ, 0, 0 ;  /* 0x00000000ff0b7431 */ /* 0x000fe200000001ff */
[----:B------:R-:W-:Y:S02]  /*0180*/  VIADDMNMX.U32 R2, R2, UR4, R3, PT ;  /* 0x0000000402027c46 */ /* 0x000fe4000b800003 */
[----:B------:R-:W-:Y:S02]  /*0190*/  SHF.R.S32.HI R9, RZ, 0x1f, R0 ;  /* 0x0000001fff097819 */ /* 0x000fe40000011400 */
[C---:B------:R-:W-:Y:S01]  /*01a0*/  ISETP.GE.U32.AND P0, PT, R2.reuse, 0x3, PT ;  /* 0x000000030200780c */ /* 0x040fe20003f06070 */
[----:B------:R-:W-:-:S05]  /*01b0*/  VIADD R2, R2, 0x1 ;  /* 0x0000000102027836 */ /* 0x000fca0000000000 */
[----:B------:R-:W-:-:S07]  /*01c0*/  LOP3.LUT R8, R2, 0x3, RZ, 0xc0, !PT ;  /* 0x0000000302087812 */ /* 0x000fce00078ec0ff */
[----:B0-----:R-:W-:Y:S05]  /*01d0*/  @!P0 BRA `(.L_x_1) ;  /* 0x0000000800e08947 */ /* 0x001fea0003800000 */
[----:B------:R-:W0:Y:S01]  /*01e0*/  LDCU.128 UR8, c[0x0][0x380] ;  /* 0x00007000ff0877ac */ /* 0x000e220008000c00 */
[----:B------:R-:W-:Y:S01]  /*01f0*/  LOP3.LUT R11, R2, 0xfffffffc, RZ, 0xc0, !PT ;  /* 0xfffffffc020b7812 */ /* 0x000fe200078ec0ff */
[----:B------:R-:W-:Y:S01]  /*0200*/  BSSY.RELIABLE B0, `(.L_x_2) ;  /* 0x0000097000007945 */ /* 0x000fe20003800100 */
[C---:B------:R-:W-:Y:S01]  /*0210*/  LEA R3, P0, R0.reuse, 0x8, 0x2 ;  /* 0x0000000800037811 */ /* 0x040fe200078010ff */
[----:B------:R-:W1:Y:S02]  /*0220*/  LDCU.64 UR4, c[0x0][0x390] ;  /* 0x00007200ff0477ac */ /* 0x000e640008000a00 */
[----:B------:R-:W-:Y:S01]  /*0230*/  IMAD.MOV R10, RZ, RZ, -R11 ;  /* 0x000000ffff0a7224 */ /* 0x000fe200078e0a0b */
[----:B------:R-:W-:-:S04]  /*0240*/  LEA.HI.X R12, R0, RZ, R9, 0x2, P0 ;  /* 0x000000ff000c7211 */ /* 0x000fc800000f1409 */
[----:B------:R-:W-:Y:S02]  /*0250*/  ISETP.GE.AND P0, PT, R10, RZ, PT ;  /* 0x000000ff0a00720c */ /* 0x000fe40003f06270 */
[C---:B0-----:R-:W-:Y:S02]  /*0260*/  IADD3 R4, P1, PT, R3.reuse, UR8, RZ ;  /* 0x0000000803047c10 */ /* 0x041fe4000ff3e0ff */
[C---:B------:R-:W-:Y:S02]  /*0270*/  IADD3 R6, P2, PT, R3.reuse, UR10, RZ ;  /* 0x0000000a03067c10 */ /* 0x040fe4000ff5e0ff */
[----:B-1----:R-:W-:Y:S02]  /*0280*/  IADD3 R2, P3, PT, R3, UR4, RZ ;  /* 0x0000000403027c10 */ /* 0x002fe4000ff7e0ff */
[C---:B------:R-:W-:Y:S02]  /*0290*/  IADD3.X R5, PT, PT, R12.reuse, UR9, RZ, P1, !PT ;  /* 0x000000090c057c10 */ /* 0x040fe40008ffe4ff */
[----:B------:R-:W-:-:S02]  /*02a0*/  IADD3.X R7, PT, PT, R12, UR11, RZ, P2, !PT ;  /* 0x0000000b0c077c10 */ /* 0x000fc400097fe4ff */
[----:B------:R-:W-:Y:S01]  /*02b0*/  IADD3.X R3, PT, PT, R12, UR5, RZ, P3, !PT ;  /* 0x000000050c037c10 */ /* 0x000fe20009ffe4ff */
[----:B------:R-:W-:Y:S06]  /*02c0*/  @P0 BRA `(.L_x_3) ;  /* 0x0000000800280947 */ /* 0x000fec0003800000 */
[----:B------:R-:W-:Y:S01]  /*02d0*/  IMAD.MOV R12, RZ, RZ, -R10 ;  /* 0x000000ffff0c7224 */ /* 0x000fe200078e0a0a */
[----:B------:R-:W-:Y:S01]  /*02e0*/  BSSY.RECONVERGENT B2, `(.L_x_4) ;  /* 0x0000053000027945 */ /* 0x000fe20003800200 */
[----:B------:R-:W-:-:S03]  /*02f0*/  PLOP3.LUT P0, PT, PT, PT, PT, 0x80, 0x8 ;  /* 0x000000000008781c */ /* 0x000fc60003f0f070 */
[----:B------:R-:W-:-:S13]  /*0300*/  ISETP.GT.AND P1, PT, R12, 0xc, PT ;  /* 0x0000000c0c00780c */ /* 0x000fda0003f24270 */
[----:B------:R-:W-:Y:S05]  /*0310*/  @!P1 BRA `(.L_x_5) ;  /* 0x00000004003c9947 */ /* 0x000fea0003800000 */
[----:B------:R-:W-:-:S13]  /*0320*/  PLOP3.LUT P0, PT, PT, PT, PT, 0x8, 0x80 ;  /* 0x000000000080781c */ /* 0x000fda0003f0e170 */
.L_x_6:
[----:B------:R-:W2:Y:S04]  /*0330*/  LDG.E R12, desc[UR6][R4.64+-0x8] ;  /* 0xfffff806040c7981 */ /* 0x000ea8000c1e1900 */
[----:B------:R-:W2:Y:S02]  /*0340*/  LDG.E R13, desc[UR6][R6.64+-0x8] ;  /* 0xfffff806060d7981 */ /* 0x000ea4000c1e1900 */
[----:B--2---:R-:W-:-:S05]  /*0350*/  FADD R13, R12, R13 ;  /* 0x0000000d0c0d7221 */ /* 0x004fca0000000000 */
[----:B------:R0:W-:Y:S04]  /*0360*/  STG.E desc[UR6][R2.64+-0x8], R13 ;  /* 0xfffff80d02007986 */ /* 0x0001e8000c101906 */
        /* <DEDUP_REMOVED lines=8> */
[----:B------:R-:W3:Y:S04]  /*03f0*/  LDG.E R12, desc[UR6][R4.64+0x4] ;  /* 0x00000406040c7981 */ /* 0x000ee8000c1e1900 */
[----:B------:R-:W3:Y:S02]  /*0400*/  LDG.E R19, desc[UR6][R6.64+0x4] ;  /* 0x0000040606137981 */ /* 0x000ee4000c1e1900 */
[----:B---3--:R-:W-:-:S05]  /*0410*/  FADD R19, R12, R19 ;  /* 0x000000130c137221 */ /* 0x008fca0000000000 */
[----:B------:R3:W-:Y:S04]  /*0420*/  STG.E desc[UR6][R2.64+0x4], R19 ;  /* 0x0000041302007986 */ /* 0x0007e8000c101906 */
[----:B------:R-:W4:Y:S04]  /*0430*/  LDG.E R12, desc[UR6][R4.64+0x8] ;  /* 0x00000806040c7981 */ /* 0x000f28000c1e1900 */
[----:B0-----:R-:W4:Y:S02]  /*0440*/  LDG.E R13, desc[UR6][R6.64+0x8] ;  /* 0x00000806060d7981 */ /* 0x001f24000c1e1900 */
[----:B----4-:R-:W-:-:S05]  /*0450*/  FADD R13, R12, R13 ;  /* 0x0000000d0c0d7221 */ /* 0x010fca0000000000 */
[----:B------:R0:W-:Y:S04]  /*0460*/  STG.E desc[UR6][R2.64+0x8], R13 ;  /* 0x0000080d02007986 */ /* 0x0001e8000c101906 */
[----:B------:R-:W4:Y:S04]  /*0470*/  LDG.E R12, desc[UR6][R4.64+0xc] ;  /* 0x00000c06040c7981 */ /* 0x000f28000c1e1900 */
[----:B-1----:R-:W4:Y:S02]  /*0480*/  LDG.E R15, desc[UR6][R6.64+0xc] ;  /* 0x00000c06060f7981 */ /* 0x002f24000c1e1900 */
[----:B----4-:R-:W-:-:S05]  /*0490*/  FADD R15, R12, R15 ;  /* 0x0000000f0c0f7221 */ /* 0x010fca0000000000 */
[----:B------:R1:W-:Y:S04]  /*04a0*/  STG.E desc[UR6][R2.64+0xc], R15 ;  /* 0x00000c0f02007986 */ /* 0x0003e8000c101906 */
[----:B------:R-:W4:Y:S04]  /*04b0*/  LDG.E R12, desc[UR6][R4.64+0x10] ;  /* 0x00001006040c7981 */ /* 0x000f28000c1e1900 */
[----:B--2---:R-:W4:Y:S02]  /*04c0*/  LDG.E R17, desc[UR6][R6.64+0x10] ;  /* 0x0000100606117981 */ /* 0x004f24000c1e1900 */
[----:B----4-:R-:W-:-:S05]  /*04d0*/  FADD R17, R12, R17 ;  /* 0x000000110c117221 */ /* 0x010fca0000000000 */
[----:B------:R2:W-:Y:S04]  /*04e0*/  STG.E desc[UR6][R2.64+0x10], R17 ;  /* 0x0000101102007986 */ /* 0x0005e8000c101906 */
[----:B------:R-:W4:Y:S04]  /*04f0*/  LDG.E R12, desc[UR6][R4.64+0x14] ;  /* 0x00001406040c7981 */ /* 0x000f28000c1e1900 */
[----:B---3--:R-:W4:Y:S02]  /*0500*/  LDG.E R19, desc[UR6][R6.64+0x14] ;  /* 0x0000140606137981 */ /* 0x008f24000c1e1900 */
[----:B----4-:R-:W-:-:S05]  /*0510*/  FADD R19, R12, R19 ;  /* 0x000000130c137221 */ /* 0x010fca0000000000 */
        /* <DEDUP_REMOVED lines=20> */
[----:B------:R-:W-:Y:S04]  /*0660*/  STG.E desc[UR6][R2.64+0x28], R13 ;  /* 0x0000280d02007986 */ /* 0x000fe8000c101906 */
[----:B------:R-:W4:Y:S04]  /*0670*/  LDG.E R12, desc[UR6][R4.64+0x2c] ;  /* 0x00002c06040c7981 */ /* 0x000f28000c1e1900 */
[----:B-1----:R-:W4:Y:S02]  /*0680*/  LDG.E R15, desc[UR6][R6.64+0x2c] ;  /* 0x00002c06060f7981 */ /* 0x002f24000c1e1900 */
[----:B----4-:R-:W-:-:S05]  /*0690*/  FADD R15, R12, R15 ;  /* 0x0000000f0c0f7221 */ /* 0x010fca0000000000 */
[----:B------:R0:W-:Y:S04]  /*06a0*/  STG.E desc[UR6][R2.64+0x2c], R15 ;  /* 0x00002c0f02007986 */ /* 0x0001e8000c101906 */
[----:B------:R-:W4:Y:S04]  /*06b0*/  LDG.E R12, desc[UR6][R4.64+0x30] ;  /* 0x00003006040c7981 */ /* 0x000f28000c1e1900 */
[----:B--2---:R-:W4:Y:S01]  /*06c0*/  LDG.E R17, desc[UR6][R6.64+0x30] ;  /* 0x0000300606117981 */ /* 0x004f22000c1e1900 */
[----:B------:R-:W-:Y:S01]  /*06d0*/  IADD3 R10, PT, PT, R10, 0x10, RZ ;  /* 0x000000100a0a7810 */ /* 0x000fe20007ffe0ff */
[----:B----4-:R-:W-:-:S05]  /*06e0*/  FADD R17, R12, R17 ;  /* 0x000000110c117221 */ /* 0x010fca0000000000 */
[----:B------:R-:W-:Y:S04]  /*06f0*/  STG.E desc[UR6][R2.64+0x30], R17 ;  /* 0x0000301102007986 */ /* 0x000fe8000c101906 */
[----:B------:R1:W2:Y:S04]  /*0700*/  LDG.E R12, desc[UR6][R4.64+0x34] ;  /* 0x00003406040c7981 */ /* 0x0002a8000c1e1900 */
[----:B---3--:R3:W2:Y:S01]  /*0710*/  LDG.E R19, desc[UR6][R6.64+0x34] ;  /* 0x0000340606137981 */ /* 0x0086a2000c1e1900 */
[----:B------:R-:W-:Y:S02]  /*0720*/  ISETP.GE.AND P1, PT, R10, -0xc, PT ;  /* 0xfffffff40a00780c */ /* 0x000fe40003f26270 */
[----:B------:R-:W-:-:S02]  /*0730*/  IADD3 R14, P3, PT, R6, 0x40, RZ ;  /* 0x00000040060e7810 */ /* 0x000fc40007f7e0ff */
[----:B------:R-:W-:-:S03]  /*0740*/  IADD3 R16, P2, PT, R4, 0x40, RZ ;  /* 0x0000004004107810 */ /* 0x000fc60007f5e0ff */
[----:B0-----:R-:W-:Y:S02]  /*0750*/  IMAD.X R15, RZ, RZ, R7, P3 ;  /* 0x000000ffff0f7224 */ /* 0x001fe400018e0607 */
[----:B-1----:R-:W-:Y:S02]  /*0760*/  IMAD.X R5, RZ, RZ, R5, P2 ;  /* 0x000000ffff057224 */ /* 0x002fe400010e0605 */
[----:B------:R-:W-:Y:S01]  /*0770*/  IMAD.MOV.U32 R4, RZ, RZ, R16 ;  /* 0x000000ffff047224 */ /* 0x000fe200078e0010 */
[----:B---3--:R-:W-:Y:S01]  /*0780*/  MOV R7, R15 ;  /* 0x0000000f00077202 */ /* 0x008fe20000000f00 */
[----:B------:R-:W-:Y:S02]  /*0790*/  IMAD.MOV.U32 R6, RZ, RZ, R14 ;  /* 0x000000ffff067224 */ /* 0x000fe400078e000e */
[----:B--2---:R-:W-:Y:S01]  /*07a0*/  FADD R19, R12, R19 ;  /* 0x000000130c137221 */ /* 0x004fe20000000000 */
[----:B------:R-:W-:-:S04]  /*07b0*/  IADD3 R12, P4, PT, R2, 0x40, RZ ;  /* 0x00000040020c7810 */ /* 0x000fc80007f9e0ff */
[----:B------:R-:W-:Y:S01]  /*07c0*/  IADD3.X R13, PT, PT, RZ, R3, RZ, P4, !PT ;  /* 0x00000003ff0d7210 */ /* 0x000fe200027fe4ff */
[----:B------:R0:W-:Y:S02]  /*07d0*/  STG.E desc[UR6][R2.64+0x34], R19 ;  /* 0x0000341302007986 */ /* 0x0001e4000c101906 */
[----:B0-----:R-:W-:Y:S02]  /*07e0*/  IMAD.MOV.U32 R2, RZ, RZ, R12 ;  /* 0x000000ffff027224 */ /* 0x001fe400078e000c */
[----:B------:R-:W-:Y:S01]  /*07f0*/  IMAD.MOV.U32 R3, RZ, RZ, R13 ;  /* 0x000000ffff037224 */ /* 0x000fe200078e000d */
[----:B------:R-:W-:Y:S06]  /*0800*/  @!P1 BRA `(.L_x_6) ;  /* 0xfffffff800c89947 */ /* 0x000fec000383ffff */
.L_x_5:
[----:B------:R-:W-:Y:S05]  /*0810*/  BSYNC.RECONVERGENT B2 ;  /* 0x0000000000027941 */ /* 0x000fea0003800200 */
.L_x_4:
[----:B------:R-:W-:Y:S01]  /*0820*/  IADD3 R12, PT, PT, -R10, RZ, RZ ;  /* 0x000000ff0a0c7210 */ /* 0x000fe20007ffe1ff */
[----:B------:R-:W-:Y:S03]  /*0830*/  BSSY.RECONVERGENT B2, `(.L_x_7) ;  /* 0x0000030000027945 */ /* 0x000fe60003800200 */
[----:B------:R-:W-:-:S13]  /*0840*/  ISETP.GT.AND P1, PT, R12, 0x4, PT ;  /* 0x000000040c00780c */ /* 0x000fda0003f24270 */
[----:B------:R-:W-:Y:S05]  /*0850*/  @!P1 BRA `(.L_x_8) ;  /* 0x0000000000b49947 */ /* 0x000fea0003800000 */
        /* <DEDUP_REMOVED lines=25> */
[----:B--2---:R-:W4:Y:S02]  /*09f0*/  LDG.E R17, desc[UR6][R6.64+0x10] ;  /* 0x0000100606117981 */ /* 0x004f24000c1e1900 */
[----:B----4-:R-:W-:-:S05]  /*0a00*/  FADD R17, R12, R17 ;  /* 0x000000110c117221 */ /* 0x010fca0000000000 */
[----:B------:R-:W-:Y:S04]  /*0a10*/  STG.E desc[UR6][R2.64+0x10], R17 ;  /* 0x0000101102007986 */ /* 0x000fe8000c101906 */
[----:B------:R1:W2:Y:S04]  /*0a20*/  LDG.E R12, desc[UR6][R4.64+0x14] ;  /* 0x00001406040c7981 */ /* 0x0002a8000c1e1900 */
[----:B---3--:R3:W2:Y:S01]  /*0a30*/  LDG.E R19, desc[UR6][R6.64+0x14] ;  /* 0x0000140606137981 */ /* 0x0086a2000c1e1900 */
[----:B------:R-:W-:Y:S01]  /*0a40*/  IADD3 R14, P2, PT, R6, 0x20, RZ ;  /* 0x00000020060e7810 */ /* 0x000fe20007f5e0ff */
[----:B------:R-:W-:Y:S01]  /*0a50*/  VIADD R10, R10, 0x8 ;  /* 0x000000080a0a7836 */ /* 0x000fe20000000000 */
[----:B------:R-:W-:-:S02]  /*0a60*/  IADD3 R16, P1, PT, R4, 0x20, RZ ;  /* 0x0000002004107810 */ /* 0x000fc40007f3e0ff */
[----:B------:R-:W-:Y:S01]  /*0a70*/  PLOP3.LUT P0, PT, PT, PT, PT, 0x8, 0x80 ;  /* 0x000000000080781c */ /* 0x000fe20003f0e170 */
        /* <DEDUP_REMOVED lines=9> */
[----:B0-----:R-:W-:Y:S01]  /*0b10*/  IMAD.MOV.U32 R2, RZ, RZ, R12 ;  /* 0x000000ffff027224 */ /* 0x001fe200078e000c */
[----:B------:R-:W-:-:S07]  /*0b20*/  MOV R3, R13 ;  /* 0x0000000d00037202 */ /* 0x000fce0000000f00 */
.L_x_8:
[----:B------:R-:W-:Y:S05]  /*0b30*/  BSYNC.RECONVERGENT B2 ;  /* 0x0000000000027941 */ /* 0x000fea0003800200 */
.L_x_7:
[----:B------:R-:W-:-:S13]  /*0b40*/  ISETP.NE.OR P0, PT, R10, RZ, P0 ;  /* 0x000000ff0a00720c */ /* 0x000fda0000705670 */
[----:B------:R-:W-:Y:S05]  /*0b50*/  @!P0 BREAK.RELIABLE B0 ;  /* 0x0000000000008942 */ /* 0x000fea0003800100 */
[----:B------:R-:W-:Y:S05]  /*0b60*/  @!P0 BRA `(.L_x_1) ;  /* 0x00000000007c8947 */ /* 0x000fea0003800000 */
.L_x_3:
[----:B------:R-:W-:Y:S05]  /*0b70*/  BSYNC.RELIABLE B0 ;  /* 0x0000000000007941 */ /* 0x000fea0003800100 */
.L_x_2:
[----:B------:R-:W2:Y:S04]  /*0b80*/  LDG.E R12, desc[UR6][R4.64+-0x8] ;  /* 0xfffff806040c7981 */ /* 0x000ea8000c1e1900 */
[----:B------:R-:W2:Y:S02]  /*0b90*/  LDG.E R13, desc[UR6][R6.64+-0x8] ;  /* 0xfffff806060d7981 */ /* 0x000ea4000c1e1900 */
[----:B--2---:R-:W-:-:S05]  /*0ba0*/  FADD R13, R12, R13 ;  /* 0x0000000d0c0d7221 */ /* 0x004fca0000000000 */
[----:B------:R-:W-:Y:S04]  /*0bb0*/  STG.E desc[UR6][R2.64+-0x8], R13 ;  /* 0xfffff80d02007986 */ /* 0x000fe8000c101906 */
[----:B------:R-:W2:Y:S04]  /*0bc0*/  LDG.E R12, desc[UR6][R4.64+-0x4] ;  /* 0xfffffc06040c7981 */ /* 0x000ea8000c1e1900 */
[----:B------:R-:W2:Y:S02]  /*0bd0*/  LDG.E R15, desc[UR6][R6.64+-0x4] ;  /* 0xfffffc06060f7981 */ /* 0x000ea4000c1e1900 */
[----:B--2---:R-:W-:-:S05]  /*0be0*/  FADD R15, R12, R15 ;  /* 0x0000000f0c0f7221 */ /* 0x004fca0000000000 */
[----:B------:R0:W-:Y:S04]  /*0bf0*/  STG.E desc[UR6][R2.64+-0x4], R15 ;  /* 0xfffffc0f02007986 */ /* 0x0001e8000c101906 */
[----:B------:R-:W2:Y:S04]  /*0c00*/  LDG.E R12, desc[UR6][R4.64] ;  /* 0x00000006040c7981 */ /* 0x000ea8000c1e1900 */
[----:B------:R-:W2:Y:S01]  /*0c10*/  LDG.E R17, desc[UR6][R6.64] ;  /* 0x0000000606117981 */ /* 0x000ea2000c1e1900 */
[----:B------:R-:W-:Y:S02]  /*0c20*/  VIADD R10, R10, 0x4 ;  /* 0x000000040a0a7836 */ /* 0x000fe40000000000 */
[----:B--2---:R-:W-:-:S05]  /*0c30*/  FADD R17, R12, R17 ;  /* 0x000000110c117221 */ /* 0x004fca0000000000 */
[----:B------:R-:W-:Y:S04]  /*0c40*/  STG.E desc[UR6][R2.64], R17 ;  /* 0x0000001102007986 */ /* 0x000fe8000c101906 */
[----:B------:R1:W2:Y:S04]  /*0c50*/  LDG.E R12, desc[UR6][R4.64+0x4] ;  /* 0x00000406040c7981 */ /* 0x0002a8000c1e1900 */
[----:B------:R3:W2:Y:S01]  /*0c60*/  LDG.E R19, desc[UR6][R6.64+0x4] ;  /* 0x0000040606137981 */ /* 0x0006a2000c1e1900 */
[----:B------:R-:W-:Y:S02]  /*0c70*/  ISETP.NE.AND P0, PT, R10, RZ, PT ;  /* 0x000000ff0a00720c */ /* 0x000fe40003f05270 */
[----:B------:R-:W-:-:S02]  /*0c80*/  IADD3 R14, P2, PT, R6, 0x10, RZ ;  /* 0x00000010060e7810 */ /* 0x000fc40007f5e0ff */
[----:B------:R-:W-:Y:S02]  /*0c90*/  IADD3 R16, P1, PT, R4, 0x10, RZ ;  /* 0x0000001004107810 */ /* 0x000fe40007f3e0ff */
[----:B0-----:R-:W-:-:S03]  /*0ca0*/  IADD3.X R15, PT, PT, RZ, R7, RZ, P2, !PT ;  /* 0x00000007ff0f7210 */ /* 0x001fc600017fe4ff */
[----:B-1----:R-:W-:Y:S01]  /*0cb0*/  IMAD.X R5, RZ, RZ, R5, P1 ;  /* 0x000000ffff057224 */ /* 0x002fe200008e0605 */
[----:B---3--:R-:W-:Y:S01]  /*0cc0*/  MOV R6, R14 ;  /* 0x0000000e00067202 */ /* 0x008fe20000000f00 */
[----:B------:R-:W-:Y:S02]  /*0cd0*/  IMAD.MOV.U32 R4, RZ, RZ, R16 ;  /* 0x000000ffff047224 */ /* 0x000fe400078e0010 */
[----:B------:R-:W-:Y:S02]  /*0ce0*/  IMAD.MOV.U32 R7, RZ, RZ, R15 ;  /* 0x000000ffff077224 */ /* 0x000fe400078e000f */
[----:B--2---:R-:W-:Y:S01]  /*0cf0*/  FADD R19, R12, R19 ;  /* 0x000000130c137221 */ /* 0x004fe20000000000 */
[----:B------:R-:W-:-:S04]  /*0d00*/  IADD3 R12, P3, PT, R2, 0x10, RZ ;  /* 0x00000010020c7810 */ /* 0x000fc80007f7e0ff */
[----:B------:R0:W-:Y:S01]  /*0d10*/  STG.E desc[UR6][R2.64+0x4], R19 ;  /* 0x0000041302007986 */ /* 0x0001e2000c101906 */
[----:B------:R-:W-:Y:S02]  /*0d20*/  IMAD.X R13, RZ, RZ, R3, P3 ;  /* 0x000000ffff0d7224 */ /* 0x000fe400018e0603 */
[----:B0-----:R-:W-:-:S03]  /*0d30*/  IMAD.MOV.U32 R2, RZ, RZ, R12 ;  /* 0x000000ffff027224 */ /* 0x001fc600078e000c */
[----:B------:R-:W-:Y:S01]  /*0d40*/  MOV R3, R13 ;  /* 0x0000000d00037202 */ /* 0x000fe20000000f00 */
[----:B------:R-:W-:Y:S06]  /*0d50*/  @P0 BRA `(.L_x_2) ;  /* 0xfffffffc00880947 */ /* 0x000fec000383ffff */
.L_x_1:
[----:B------:R-:W-:Y:S05]  /*0d60*/  BSYNC.RECONVERGENT B1 ;  /* 0x0000000000017941 */ /* 0x000fea0003800200 */
.L_x_0:
[----:B------:R-:W-:Y:S05]  /*0d70*/  WARPSYNC.ALL ;  /* 0x0000000000007948 */ /* 0x000fea0003800000 */
[----:B------:R-:W-:-:S13]  /*0d80*/  ISETP.NE.AND P0, PT, R8, RZ, PT ;  /* 0x000000ff0800720c */ /* 0x000fda0003f05270 */
[----:B------:R-:W-:Y:S05]  /*0d90*/  @!P0 EXIT ;  /* 0x000000000000894d */ /* 0x000fea0003800000 */
[----:B------:R-:W0:Y:S01]  /*0da0*/  LDCU.128 UR8, c[0x0][0x380] ;  /* 0x00007000ff0877ac */ /* 0x000e220008000c00 */
[----:B------:R-:W-:Y:S02]  /*0db0*/  IADD3 R0, P0, PT, R0, R11, RZ ;  /* 0x0000000b00007210 */ /* 0x000fe40007f1e0ff */
[----:B------:R-:W-:Y:S01]  /*0dc0*/  IADD3 R8, PT, PT, -R8, RZ, RZ ;  /* 0x000000ff08087210 */ /* 0x000fe20007ffe1ff */
[----:B------:R-:W1:Y:S02]  /*0dd0*/  LDCU.64 UR4, c[0x0][0x390] ;  /* 0x00007200ff0477ac */ /* 0x000e640008000a00 */
[----:B------:R-:W-:Y:S02]  /*0de0*/  IMAD.X R13, RZ, RZ, R9, P0 ;  /* 0x000000ffff0d7224 */ /* 0x000fe400000e0609 */
[----:B------:R-:W-:-:S03]  /*0df0*/  IMAD.SHL.U32 R10, R0, 0x4, RZ ;  /* 0x00000004000a7824 */ /* 0x000fc600078e00ff */
[----:B------:R-:W-:Y:S02]  /*0e00*/  SHF.L.U64.HI R13, R0, 0x2, R13 ;  /* 0x00000002000d7819 */ /* 0x000fe4000001020d */
[C---:B0-----:R-:W-:Y:S02]  /*0e10*/  IADD3 R4, P1, PT, R10.reuse, UR10, RZ ;  /* 0x0000000a0a047c10 */ /* 0x041fe4000ff3e0ff */
[C---:B------:R-:W-:Y:S02]  /*0e20*/  IADD3 R6, P2, PT, R10.reuse, UR8, RZ ;  /* 0x000000080a067c10 */ /* 0x040fe4000ff5e0ff */
[----:B-1----:R-:W-:Y:S02]  /*0e30*/  IADD3 R10, P0, PT, R10, UR4, RZ ;  /* 0x000000040a0a7c10 */ /* 0x002fe4000ff1e0ff */
[C---:B------:R-:W-:Y:S02]  /*0e40*/  IADD3.X R11, PT, PT, R13.reuse, UR11, RZ, P1, !PT ;  /* 0x0000000b0d0b7c10 */ /* 0x040fe40008ffe4ff */
[----:B------:R-:W-:-:S02]  /*0e50*/  IADD3.X R9, PT, PT, R13, UR9, RZ, P2, !PT ;  /* 0x000000090d097c10 */ /* 0x000fc400097fe4ff */
[----:B------:R-:W-:-:S07]  /*0e60*/  IADD3.X R13, PT, PT, R13, UR5, RZ, P0, !PT ;  /* 0x000000050d0d7c10 */ /* 0x000fce00087fe4ff */
.L_x_9:
[----:B------:R-:W-:Y:S01]  /*0e70*/  MOV R5, R11 ;  /* 0x0000000b00057202 */ /* 0x000fe20000000f00 */
[----:B0-----:R-:W-:Y:S02]  /*0e80*/  IMAD.MOV.U32 R2, RZ, RZ, R6 ;  /* 0x000000ffff027224 */ /* 0x001fe400078e0006 */
[----:B------:R-:W-:-:S03]  /*0e90*/  IMAD.MOV.U32 R3, RZ, RZ, R9 ;  /* 0x000000ffff037224 */ /* 0x000fc600078e0009 */
[----:B------:R-:W2:Y:S04]  /*0ea0*/  LDG.E R5, desc[UR6][R4.64] ;  /* 0x0000000604057981 */ /* 0x000ea8000c1e1900 */
[----:B------:R0:W2:Y:S01]  /*0eb0*/  LDG.E R0, desc[UR6][R2.64] ;  /* 0x0000000602007981 */ /* 0x0000a2000c1e1900 */
[----:B------:R-:W-:Y:S02]  /*0ec0*/  VIADD R8, R8, 0x1 ;  /* 0x0000000108087836 */ /* 0x000fe40000000000 */
[----:B0-----:R-:W-:Y:S01]  /*0ed0*/  IMAD.MOV.U32 R2, RZ, RZ, R10 ;  /* 0x000000ffff027224 */ /* 0x001fe200078e000a */
[----:B------:R-:W-:Y:S02]  /*0ee0*/  MOV R3, R13 ;  /* 0x0000000d00037202 */ /* 0x000fe40000000f00 */
[----:B------:R-:W-:-:S02]  /*0ef0*/  ISETP.NE.AND P0, PT, R8, RZ, PT ;  /* 0x000000ff0800720c */ /* 0x000fc40003f05270 */
[----:B------:R-:W-:Y:S02]  /*0f00*/  IADD3 R4, P2, PT, R4, 0x4, RZ ;  /* 0x0000000404047810 */ /* 0x000fe40007f5e0ff */
[----:B------:R-:W-:Y:S02]  /*0f10*/  IADD3 R10, P1, PT, R10, 0x4, RZ ;  /* 0x000000040a0a7810 */ /* 0x000fe40007f3e0ff */
[----:B------:R-:W-:Y:S01]  /*0f20*/  IADD3 R6, P3, PT, R6, 0x4, RZ ;  /* 0x0000000406067810 */ /* 0x000fe20007f7e0ff */
[----:B------:R-:W-:Y:S01]  /*0f30*/  IMAD.X R11, RZ, RZ, R11, P2 ;  /* 0x000000ffff0b7224 */ /* 0x000fe200010e060b */
[----:B------:R-:W-:Y:S02]  /*0f40*/  IADD3.X R13, PT, PT, RZ, R13, RZ, P1, !PT ;  /* 0x0000000dff0d7210 */ /* 0x000fe40000ffe4ff */
[----:B------:R-:W-:Y:S01]  /*0f50*/  IADD3.X R9, PT, PT, RZ, R9, RZ, P3, !PT ;  /* 0x00000009ff097210 */ /* 0x000fe20001ffe4ff */
[----:B--2---:R-:W-:-:S05]  /*0f60*/  FADD R7, R0, R5 ;  /* 0x0000000500077221 */ /* 0x004fca0000000000 */
[----:B------:R0:W-:Y:S01]  /*0f70*/  STG.E desc[UR6][R2.64], R7 ;  /* 0x0000000702007986 */ /* 0x0001e2000c101906 */
[----:B------:R-:W-:Y:S05]  /*0f80*/  @P0 BRA `(.L_x_9) ;  /* 0xfffffffc00b80947 */ /* 0x000fea000383ffff */
[----:B------:R-:W-:Y:S05]  /*0f90*/  EXIT ;  /* 0x000000000000794d */ /* 0x000fea0003800000 */
.L_x_10:
[----:B------:R-:W-:-:S00]  /*0fa0*/  BRA `(.L_x_10) ;  /* 0xfffffffc00fc7947 */ /* 0x000fc0000383ffff */
[----:B------:R-:W-:-:S00]  /*0fb0*/  NOP ;  /* 0x0000000000007918 */ /* 0x000fc00000000000 */
        /* <DEDUP_REMOVED lines=12> */
.L_x_11:


//--------------------- .nv.shared.reserved.0     --------------------------
	.section	.nv.shared.reserved.0,"aw",@nobits
	.weak		__nv_reservedSMEM_offset_0_alias
	.size		__nv_reservedSMEM_offset_0_alias, 0, 64
	.other		__nv_reservedSMEM_offset_0_alias,@"STO_CUDA_RESERVED_SHARED STV_DEFAULT"
__nv_reservedSMEM_offset_0_alias:
	.zero		0
	.zero		64


//--------------------- .nv.constant0._Z11sumOnDeviceIfEvPT_S1_S1_iii --------------------------
	.section	.nv.constant0._Z11sumOnDeviceIfEvPT_S1_S1_iii,"a",@progbits
	.sectionflags	@""
	.align	4
.nv.constant0._Z11sumOnDeviceIfEvPT_S1_S1_iii:
	.zero		932


//--------------------- SYMBOLS --------------------------

	.type		.nv.reservedSmem.offset0,@object
	.size		.nv.reservedSmem.offset0,0x4
